//
// Generated by NVIDIA NVVM Compiler
//
// Compiler Build ID: CL-36424714
// Cuda compilation tools, release 13.0, V13.0.88
// Based on NVVM 20.0.0
//

.version 9.0
.target sm_100
.address_size 64

	// .globl	_Z11sign_op_gpuiPKiPi

.visible .entry _Z11sign_op_gpuiPKiPi(
	.param .u32 _Z11sign_op_gpuiPKiPi_param_0,
	.param .u64 .ptr .align 1 _Z11sign_op_gpuiPKiPi_param_1,
	.param .u64 .ptr .align 1 _Z11sign_op_gpuiPKiPi_param_2
)
{
	.reg .pred 	%p<4>;
	.reg .b32 	%r<14>;
	.reg .b64 	%rd<8>;

	ld.param.u32 	%r6, [_Z11sign_op_gpuiPKiPi_param_0];
	ld.param.u64 	%rd3, [_Z11sign_op_gpuiPKiPi_param_1];
	ld.param.u64 	%rd4, [_Z11sign_op_gpuiPKiPi_param_2];
	mov.u32 	%r7, %ctaid.x;
	mov.u32 	%r1, %ntid.x;
	mov.u32 	%r8, %tid.x;
	mad.lo.s32 	%r13, %r7, %r1, %r8;
	setp.ge.s32 	%p1, %r13, %r6;
	@%p1 bra 	$L__BB0_3;
	mov.u32 	%r9, %nctaid.x;
	mul.lo.s32 	%r3, %r1, %r9;
	cvta.to.global.u64 	%rd1, %rd3;
	cvta.to.global.u64 	%rd2, %rd4;
$L__BB0_2:
	mul.wide.s32 	%rd5, %r13, 4;
	add.s64 	%rd6, %rd2, %rd5;
	add.s64 	%rd7, %rd1, %rd5;
	ld.global.u32 	%r10, [%rd7];
	shr.s32 	%r11, %r10, 31;
	setp.lt.s32 	%p2, %r10, 1;
	selp.b32 	%r12, %r11, 1, %p2;
	st.global.u32 	[%rd6], %r12;
	add.s32 	%r13, %r13, %r3;
	setp.lt.s32 	%p3, %r13, %r6;
	@%p3 bra 	$L__BB0_2;
$L__BB0_3:
	ret;

}
	// .globl	_Z11sign_op_gpuiPKfPf
.visible .entry _Z11sign_op_gpuiPKfPf(
	.param .u32 _Z11sign_op_gpuiPKfPf_param_0,
	.param .u64 .ptr .align 1 _Z11sign_op_gpuiPKfPf_param_1,
	.param .u64 .ptr .align 1 _Z11sign_op_gpuiPKfPf_param_2
)
{
	.reg .pred 	%p<5>;
	.reg .b32 	%r<11>;
	.reg .b32 	%f<4>;
	.reg .b64 	%rd<8>;

	ld.param.u32 	%r6, [_Z11sign_op_gpuiPKfPf_param_0];
	ld.param.u64 	%rd3, [_Z11sign_op_gpuiPKfPf_param_1];
	ld.param.u64 	%rd4, [_Z11sign_op_gpuiPKfPf_param_2];
	mov.u32 	%r7, %ctaid.x;
	mov.u32 	%r1, %ntid.x;
	mov.u32 	%r8, %tid.x;
	mad.lo.s32 	%r10, %r7, %r1, %r8;
	setp.ge.s32 	%p1, %r10, %r6;
	@%p1 bra 	$L__BB1_3;
	mov.u32 	%r9, %nctaid.x;
	mul.lo.s32 	%r3, %r1, %r9;
	cvta.to.global.u64 	%rd1, %rd3;
	cvta.to.global.u64 	%rd2, %rd4;
$L__BB1_2:
	mul.wide.s32 	%rd5, %r10, 4;
	add.s64 	%rd6, %rd2, %rd5;
	add.s64 	%rd7, %rd1, %rd5;
	ld.global.f32 	%f1, [%rd7];
	setp.gt.f32 	%p2, %f1, 0f00000000;
	setp.lt.f32 	%p3, %f1, 0f00000000;
	selp.f32 	%f2, 0fBF800000, 0f00000000, %p3;
	selp.f32 	%f3, 0f3F800000, %f2, %p2;
	st.global.f32 	[%rd6], %f3;
	add.s32 	%r10, %r10, %r3;
	setp.lt.s32 	%p4, %r10, %r6;
	@%p4 bra 	$L__BB1_2;
$L__BB1_3:
	ret;

}


// ===== COMPILED SASS (sm_100) =====

	.target	sm_100

	.elftype	@"ET_EXEC"


//--------------------- .note.nv.tkinfo           --------------------------
	.section	.note.nv.tkinfo,"",@"SHT_NOTE"
	.sectionflags	@"SHF_NOTE_NV_TKINFO"
	.tkinfo
        /*0018*/ 	.word	0x00000002
        /*0030*/ 	.string	""
        /*0030*/ 	.string	"ptxas"
        /*0030*/ 	.string	"Cuda compilation tools, release 13.0, V13.0.88"
        /*0030*/ 	.string	"Build cuda_13.0.r13.0/compiler.36424714_0"
        /*0030*/ 	.string	"-arch sm_100 -m 64 "



//--------------------- .note.nv.cuinfo           --------------------------
	.section	.note.nv.cuinfo,"",@"SHT_NOTE"
	.sectionflags	@"SHF_NOTE_NV_CUINFO"
        /*0018*/ 	.short	0x0002
        /*001a*/ 	.short	0x0064
        /*001c*/ 	.short	0x0082
	.zero		2


//--------------------- .nv.info                  --------------------------
	.section	.nv.info,"",@"SHT_CUDA_INFO"
	.align	4


	//----- nvinfo : EIATTR_REGCOUNT
	.align		4
        /*0000*/ 	.byte	0x04, 0x2f
        /*0002*/ 	.short	(.L_1 - .L_0)
	.align		4
.L_0:
        /*0004*/ 	.word	index@(_Z11sign_op_gpuiPKiPi)
        /*0008*/ 	.word	0x00000010


	//----- nvinfo : EIATTR_FRAME_SIZE
	.align		4
.L_1:
        /*000c*/ 	.byte	0x04, 0x11
        /*000e*/ 	.short	(.L_3 - .L_2)
	.align		4
.L_2:
        /*0010*/ 	.word	index@(_Z11sign_op_gpuiPKiPi)
        /*0014*/ 	.word	0x00000000


	//----- nvinfo : EIATTR_REGCOUNT
	.align		4
.L_3:
        /*0018*/ 	.byte	0x04, 0x2f
        /*001a*/ 	.short	(.L_5 - .L_4)
	.align		4
.L_4:
        /*001c*/ 	.word	index@(_Z11sign_op_gpuiPKfPf)
        /*0020*/ 	.word	0x00000010


	//----- nvinfo : EIATTR_FRAME_SIZE
	.align		4
.L_5:
        /*0024*/ 	.byte	0x04, 0x11
        /*0026*/ 	.short	(.L_7 - .L_6)
	.align		4
.L_6:
        /*0028*/ 	.word	index@(_Z11sign_op_gpuiPKfPf)
        /*002c*/ 	.word	0x00000000


	//----- nvinfo : EIATTR_MIN_STACK_SIZE
	.align		4
.L_7:
        /*0030*/ 	.byte	0x04, 0x12
        /*0032*/ 	.short	(.L_9 - .L_8)
	.align		4
.L_8:
        /*0034*/ 	.word	index@(_Z11sign_op_gpuiPKfPf)
        /*0038*/ 	.word	0x00000000


	//----- nvinfo : EIATTR_MIN_STACK_SIZE
	.align		4
.L_9:
        /*003c*/ 	.byte	0x04, 0x12
        /*003e*/ 	.short	(.L_11 - .L_10)
	.align		4
.L_10:
        /*0040*/ 	.word	index@(_Z11sign_op_gpuiPKiPi)
        /*0044*/ 	.word	0x00000000
.L_11:


//--------------------- .nv.compat                --------------------------
	.section	.nv.compat,"",@"SHT_CUDA_COMPAT_INFO"
	.align	4
        /*0000*/ 	.byte	0x02, 0x09, 0x00, 0x00, 0x02, 0x02, 0x01, 0x00, 0x02, 0x05, 0x05, 0x00, 0x03, 0x07, 0x01, 0x01
        /*0010*/ 	.byte	0x02, 0x03, 0x00, 0x00, 0x02, 0x06, 0x01, 0x00, 0x04, 0x0b, 0x08, 0x00, 0x09, 0x00, 0x00, 0x00
        /*0020*/ 	.byte	0x00, 0x00, 0x00, 0x00


//--------------------- .nv.info._Z11sign_op_gpuiPKfPf --------------------------
	.section	.nv.info._Z11sign_op_gpuiPKfPf,"",@"SHT_CUDA_INFO"
	.sectionflags	@""
	.align	4


	//----- nvinfo : EIATTR_CUDA_API_VERSION
	.align		4
        /*0000*/ 	.byte	0x04, 0x37
        /*0002*/ 	.short	(.L_13 - .L_12)
.L_12:
        /*0004*/ 	.word	0x00000082


	//----- nvinfo : EIATTR_KPARAM_INFO
	.align		4
.L_13:
        /*0008*/ 	.byte	0x04, 0x17
        /*000a*/ 	.short	(.L_15 - .L_14)
.L_14:
        /*000c*/ 	.word	0x00000000
        /*0010*/ 	.short	0x0002
        /*0012*/ 	.short	0x0010
        /*0014*/ 	.byte	0x00, 0xf5, 0x21, 0x00


	//----- nvinfo : EIATTR_KPARAM_INFO
	.align		4
.L_15:
        /*0018*/ 	.byte	0x04, 0x17
        /*001a*/ 	.short	(.L_17 - .L_16)
.L_16:
        /*001c*/ 	.word	0x00000000
        /*0020*/ 	.short	0x0001
        /*0022*/ 	.short	0x0008
        /*0024*/ 	.byte	0x00, 0xf5, 0x21, 0x00


	//----- nvinfo : EIATTR_KPARAM_INFO
	.align		4
.L_17:
        /*0028*/ 	.byte	0x04, 0x17
        /*002a*/ 	.short	(.L_19 - .L_18)
.L_18:
        /*002c*/ 	.word	0x00000000
        /*0030*/ 	.short	0x0000
        /*0032*/ 	.short	0x0000
        /*0034*/ 	.byte	0x00, 0xf0, 0x11, 0x00


	//----- nvinfo : EIATTR_SPARSE_MMA_MASK
	.align		4
.L_19:
        /*0038*/ 	.byte	0x03, 0x50
        /*003a*/ 	.short	0x0000


	//----- nvinfo : EIATTR_MAXREG_COUNT
	.align		4
        /*003c*/ 	.byte	0x03, 0x1b
        /*003e*/ 	.short	0x00ff


	//----- nvinfo : EIATTR_MERCURY_ISA_VERSION
	.align		4
        /*0040*/ 	.byte	0x03, 0x5f
        /*0042*/ 	.short	0x0101


	//----- nvinfo : EIATTR_VRC_CTA_INIT_COUNT
	.align		4
        /*0044*/ 	.byte	0x02, 0x4a
	.zero		1
	.zero		1


	//----- nvinfo : EIATTR_EXIT_INSTR_OFFSETS
	.align		4
        /*0048*/ 	.byte	0x04, 0x1c
        /*004a*/ 	.short	(.L_21 - .L_20)


	//   ....[0]....
.L_20:
        /*004c*/ 	.word	0x00000070


	//   ....[1]....
        /*0050*/ 	.word	0x00000190


	//----- nvinfo : EIATTR_CRS_STACK_SIZE
	.align		4
.L_21:
        /*0054*/ 	.byte	0x04, 0x1e
        /*0056*/ 	.short	(.L_23 - .L_22)
.L_22:
        /*0058*/ 	.word	0x00000000


	//----- nvinfo : EIATTR_CBANK_PARAM_SIZE
	.align		4
.L_23:
        /*005c*/ 	.byte	0x03, 0x19
        /*005e*/ 	.short	0x0018


	//----- nvinfo : EIATTR_PARAM_CBANK
	.align		4
        /*0060*/ 	.byte	0x04, 0x0a
        /*0062*/ 	.short	(.L_25 - .L_24)
	.align		4
.L_24:
        /*0064*/ 	.word	index@(.nv.constant0._Z11sign_op_gpuiPKfPf)
        /*0068*/ 	.short	0x0380
        /*006a*/ 	.short	0x0018


	//----- nvinfo : EIATTR_SW_WAR
	.align		4
.L_25:
        /*006c*/ 	.byte	0x04, 0x36
        /*006e*/ 	.short	(.L_27 - .L_26)
.L_26:
        /*0070*/ 	.word	0x00000008
.L_27:


//--------------------- .nv.info._Z11sign_op_gpuiPKiPi --------------------------
	.section	.nv.info._Z11sign_op_gpuiPKiPi,"",@"SHT_CUDA_INFO"
	.sectionflags	@""
	.align	4


	//----- nvinfo : EIATTR_CUDA_API_VERSION
	.align		4
        /*0000*/ 	.byte	0x04, 0x37
        /*0002*/ 	.short	(.L_29 - .L_28)
.L_28:
        /*0004*/ 	.word	0x00000082


	//----- nvinfo : EIATTR_KPARAM_INFO
	.align		4
.L_29:
        /*0008*/ 	.byte	0x04, 0x17
        /*000a*/ 	.short	(.L_31 - .L_30)
.L_30:
        /*000c*/ 	.word	0x00000000
        /*0010*/ 	.short	0x0002
        /*0012*/ 	.short	0x0010
        /*0014*/ 	.byte	0x00, 0xf5, 0x21, 0x00


	//----- nvinfo : EIATTR_KPARAM_INFO
	.align		4
.L_31:
        /*0018*/ 	.byte	0x04, 0x17
        /*001a*/ 	.short	(.L_33 - .L_32)
.L_32:
        /*001c*/ 	.word	0x00000000
        /*0020*/ 	.short	0x0001
        /*0022*/ 	.short	0x0008
        /*0024*/ 	.byte	0x00, 0xf5, 0x21, 0x00


	//----- nvinfo : EIATTR_KPARAM_INFO
	.align		4
.L_33:
        /*0028*/ 	.byte	0x04, 0x17
        /*002a*/ 	.short	(.L_35 - .L_34)
.L_34:
        /*002c*/ 	.word	0x00000000
        /*0030*/ 	.short	0x0000
        /*0032*/ 	.short	0x0000
        /*0034*/ 	.byte	0x00, 0xf0, 0x11, 0x00


	//----- nvinfo : EIATTR_SPARSE_MMA_MASK
	.align		4
.L_35:
        /*0038*/ 	.byte	0x03, 0x50
        /*003a*/ 	.short	0x0000


	//----- nvinfo : EIATTR_MAXREG_COUNT
	.align		4
        /*003c*/ 	.byte	0x03, 0x1b
        /*003e*/ 	.short	0x00ff


	//----- nvinfo : EIATTR_MERCURY_ISA_VERSION
	.align		4
        /*0040*/ 	.byte	0x03, 0x5f
        /*0042*/ 	.short	0x0101


	//----- nvinfo : EIATTR_VRC_CTA_INIT_COUNT
	.align		4
        /*0044*/ 	.byte	0x02, 0x4a
	.zero		1
	.zero		1


	//----- nvinfo : EIATTR_EXIT_INSTR_OFFSETS
	.align		4
        /*0048*/ 	.byte	0x04, 0x1c
        /*004a*/ 	.short	(.L_37 - .L_36)


	//   ....[0]....
.L_36:
        /*004c*/ 	.word	0x00000070


	//   ....[1]....
        /*0050*/ 	.word	0x00000170


	//----- nvinfo : EIATTR_CRS_STACK_SIZE
	.align		4
.L_37:
        /*0054*/ 	.byte	0x04, 0x1e
        /*0056*/ 	.short	(.L_39 - .L_38)
.L_38:
        /*0058*/ 	.word	0x00000000


	//----- nvinfo : EIATTR_CBANK_PARAM_SIZE
	.align		4
.L_39:
        /*005c*/ 	.byte	0x03, 0x19
        /*005e*/ 	.short	0x0018


	//----- nvinfo : EIATTR_PARAM_CBANK
	.align		4
        /*0060*/ 	.byte	0x04, 0x0a
        /*0062*/ 	.short	(.L_41 - .L_40)
	.align		4
.L_40:
        /*0064*/ 	.word	index@(.nv.constant0._Z11sign_op_gpuiPKiPi)
        /*0068*/ 	.short	0x0380
        /*006a*/ 	.short	0x0018


	//----- nvinfo : EIATTR_SW_WAR
	.align		4
.L_41:
        /*006c*/ 	.byte	0x04, 0x36
        /*006e*/ 	.short	(.L_43 - .L_42)
.L_42:
        /*0070*/ 	.word	0x00000008
.L_43:


//--------------------- .nv.callgraph             --------------------------
	.section	.nv.callgraph,"",@"SHT_CUDA_CALLGRAPH"
	.align	4
	.sectionentsize	8
	.align		4
        /*0000*/ 	.word	0x00000000
	.align		4
        /*0004*/ 	.word	0xffffffff
	.align		4
        /*0008*/ 	.word	0x00000000
	.align		4
        /*000c*/ 	.word	0xfffffffe
	.align		4
        /*0010*/ 	.word	0x00000000
	.align		4
        /*0014*/ 	.word	0xfffffffd
	.align		4
        /*0018*/ 	.word	0x00000000
	.align		4
        /*001c*/ 	.word	0xfffffffc


//--------------------- .text._Z11sign_op_gpuiPKfPf --------------------------
	.section	.text._Z11sign_op_gpuiPKfPf,"ax",@progbits
	.align	128
        .global         _Z11sign_op_gpuiPKfPf
        .type           _Z11sign_op_gpuiPKfPf,@function
        .size           _Z11sign_op_gpuiPKfPf,(.L_x_4 - _Z11sign_op_gpuiPKfPf)
        .other          _Z11sign_op_gpuiPKfPf,@"STO_CUDA_ENTRY STV_DEFAULT"
_Z11sign_op_gpuiPKfPf:
.text._Z11sign_op_gpuiPKfPf:
[----:B------:R-:W-:Y:S01]  /*0000*/  LDC R1, c[0x0][0x37c] ;  /* 0x0000df00ff017b82 */ /* 0x000fe20000000800 */
[----:B------:R-:W0:Y:S07]  /*0010*/  S2R R0, SR_TID.X ;  /* 0x0000000000007919 */ /* 0x000e2e0000002100 */
[----:B------:R-:W0:Y:S01]  /*0020*/  S2UR UR4, SR_CTAID.X ;  /* 0x00000000000479c3 */ /* 0x000e220000002500 */
[----:B------:R-:W1:Y:S07]  /*0030*/  LDCU UR5, c[0x0][0x380] ;  /* 0x00007000ff0577ac */ /* 0x000e6e0008000800 */
[----:B------:R-:W0:Y:S02]  /*0040*/  LDC R11, c[0x0][0x360] ;  /* 0x0000d800ff0b7b82 */ /* 0x000e240000000800 */
[----:B0-----:R-:W-:-:S05]  /*0050*/  IMAD R0, R11, UR4, R0 ;  /* 0x000000040b007c24 */ /* 0x001fca000f8e0200 */
[----:B-1----:R-:W-:-:S13]  /*0060*/  ISETP.GE.AND P0, PT, R0, UR5, PT ;  /* 0x0000000500007c0c */ /* 0x002fda000bf06270 */
[----:B------:R-:W-:Y:S05]  /*0070*/  @P0 EXIT ;  /* 0x000000000000094d */ /* 0x000fea0003800000 */
[----:B------:R-:W0:Y:S01]  /*0080*/  LDC.64 R6, c[0x0][0x390] ;  /* 0x0000e400ff067b82 */ /* 0x000e220000000a00 */
[----:B------:R-:W1:Y:S01]  /*0090*/  LDCU UR4, c[0x0][0x370] ;  /* 0x00006e00ff0477ac */ /* 0x000e620008000800 */
[----:B------:R-:W2:Y:S06]  /*00a0*/  LDCU.64 UR6, c[0x0][0x358] ;  /* 0x00006b00ff0677ac */ /* 0x000eac0008000a00 */
[----:B------:R-:W3:Y:S01]  /*00b0*/  LDC.64 R8, c[0x0][0x388] ;  /* 0x0000e200ff087b82 */ /* 0x000ee20000000a00 */
[----:B-1----:R-:W-:-:S07]  /*00c0*/  IMAD R11, R11, UR4, RZ ;  /* 0x000000040b0b7c24 */ /* 0x002fce000f8e02ff */
.L_x_0:
[----:B---3--:R-:W-:-:S06]  /*00d0*/  IMAD.WIDE R4, R0, 0x4, R8 ;  /* 0x0000000400047825 */ /* 0x008fcc00078e0208 */
[----:B--2---:R-:W2:Y:S01]  /*00e0*/  LDG.E R4, desc[UR6][R4.64] ;  /* 0x0000000604047981 */ /* 0x004ea2000c1e1900 */
[----:B01----:R-:W-:-:S04]  /*00f0*/  IMAD.WIDE R2, R0, 0x4, R6 ;  /* 0x0000000400027825 */ /* 0x003fc800078e0206 */
[----:B------:R-:W-:Y:S01]  /*0100*/  IMAD.IADD R0, R11, 0x1, R0 ;  /* 0x000000010b007824 */ /* 0x000fe200078e0200 */
[----:B--2---:R-:W-:-:S04]  /*0110*/  FSETP.LT.AND P0, PT, R4, RZ, PT ;  /* 0x000000ff0400720b */ /* 0x004fc80003f01000 */
[----:B------:R-:W-:Y:S02]  /*0120*/  SEL R10, RZ, 0xffffffff, !P0 ;  /* 0xffffffffff0a7807 */ /* 0x000fe40004000000 */
[----:B------:R-:W-:Y:S02]  /*0130*/  FSETP.GT.AND P0, PT, R4, RZ, PT ;  /* 0x000000ff0400720b */ /* 0x000fe40003f04000 */
[----:B------:R-:W-:-:S04]  /*0140*/  I2FP.F32.S32 R10, R10 ;  /* 0x0000000a000a7245 */ /* 0x000fc80000201400 */
[----:B------:R-:W-:Y:S02]  /*0150*/  FSEL R13, R10, 1, !P0 ;  /* 0x3f8000000a0d7808 */ /* 0x000fe40004000000 */
[----:B------:R-:W-:-:S03]  /*0160*/  ISETP.GE.AND P0, PT, R0, UR5, PT ;  /* 0x0000000500007c0c */ /* 0x000fc6000bf06270 */
[----:B------:R1:W-:Y:S10]  /*0170*/  STG.E desc[UR6][R2.64], R13 ;  /* 0x0000000d02007986 */ /* 0x0003f4000c101906 */
[----:B------:R-:W-:Y:S05]  /*0180*/  @!P0 BRA `(.L_x_0) ;  /* 0xfffffffc00d08947 */ /* 0x000fea000383ffff */
[----:B------:R-:W-:Y:S05]  /*0190*/  EXIT ;  /* 0x000000000000794d */ /* 0x000fea0003800000 */
.L_x_1:
[----:B------:R-:W-:-:S00]  /*01a0*/  BRA `(.L_x_1) ;  /* 0xfffffffc00fc7947 */ /* 0x000fc0000383ffff */
[----:B------:R-:W-:-:S00]  /*01b0*/  NOP ;  /* 0x0000000000007918 */ /* 0x000fc00000000000 */
        /* <DEDUP_REMOVED lines=12> */
.L_x_4:


//--------------------- .text._Z11sign_op_gpuiPKiPi --------------------------
	.section	.text._Z11sign_op_gpuiPKiPi,"ax",@progbits
	.align	128
        .global         _Z11sign_op_gpuiPKiPi
        .type           _Z11sign_op_gpuiPKiPi,@function
        .size           _Z11sign_op_gpuiPKiPi,(.L_x_5 - _Z11sign_op_gpuiPKiPi)
        .other          _Z11sign_op_gpuiPKiPi,@"STO_CUDA_ENTRY STV_DEFAULT"
_Z11sign_op_gpuiPKiPi:
.text._Z11sign_op_gpuiPKiPi:
        /* <DEDUP_REMOVED lines=13> */
.L_x_2:
[----:B---3--:R-:W-:-:S06]  /*00d0*/  IMAD.WIDE R4, R0, 0x4, R8 ;  /* 0x0000000400047825 */ /* 0x008fcc00078e0208 */
[----:B--2---:R-:W2:Y:S01]  /*00e0*/  LDG.E R4, desc[UR6][R4.64] ;  /* 0x0000000604047981 */ /* 0x004ea2000c1e1900 */
[----:B01----:R-:W-:Y:S01]  /*00f0*/  IMAD.WIDE R2, R0, 0x4, R6 ;  /* 0x0000000400027825 */ /* 0x003fe200078e0206 */
[----:B------:R-:W-:Y:S02]  /*0100*/  IADD3 R0, PT, PT, R11, R0, RZ ;  /* 0x000000000b007210 */ /* 0x000fe40007ffe0ff */
[----:B--2---:R-:W-:Y:S02]  /*0110*/  ISETP.GE.AND P0, PT, R4, 0x1, PT ;  /* 0x000000010400780c */ /* 0x004fe40003f06270 */
[----:B------:R-:W-:-:S04]  /*0120*/  SHF.R.S32.HI R10, RZ, 0x1f, R4 ;  /* 0x0000001fff0a7819 */ /* 0x000fc80000011404 */
[----:B------:R-:W-:Y:S02]  /*0130*/  SEL R13, R10, 0x1, !P0 ;  /* 0x000000010a0d7807 */ /* 0x000fe40004000000 */
[----:B------:R-:W-:-:S03]  /*0140*/  ISETP.GE.AND P0, PT, R0, UR5, PT ;  /* 0x0000000500007c0c */ /* 0x000fc6000bf06270 */
[----:B------:R1:W-:Y:S10]  /*0150*/  STG.E desc[UR6][R2.64], R13 ;  /* 0x0000000d02007986 */ /* 0x0003f4000c101906 */
[----:B------:R-:W-:Y:S05]  /*0160*/  @!P0 BRA `(.L_x_2) ;  /* 0xfffffffc00d88947 */ /* 0x000fea000383ffff */
[----:B------:R-:W-:Y:S05]  /*0170*/  EXIT ;  /* 0x000000000000794d */ /* 0x000fea0003800000 */
.L_x_3:
        /* <DEDUP_REMOVED lines=16> */
.L_x_5:


//--------------------- .nv.shared.reserved.0     --------------------------
	.section	.nv.shared.reserved.0,"aw",@nobits
	.weak		__nv_reservedSMEM_offset_0_alias
	.size		__nv_reservedSMEM_offset_0_alias, 0, 64
	.other		__nv_reservedSMEM_offset_0_alias,@"STO_CUDA_RESERVED_SHARED STV_DEFAULT"
__nv_reservedSMEM_offset_0_alias:
	.zero		0
	.zero		64


//--------------------- .nv.constant0._Z11sign_op_gpuiPKfPf --------------------------
	.section	.nv.constant0._Z11sign_op_gpuiPKfPf,"a",@progbits
	.sectionflags	@""
	.align	4
.nv.constant0._Z11sign_op_gpuiPKfPf:
	.zero		920


//--------------------- .nv.constant0._Z11sign_op_gpuiPKiPi --------------------------
	.section	.nv.constant0._Z11sign_op_gpuiPKiPi,"a",@progbits
	.sectionflags	@""
	.align	4
.nv.constant0._Z11sign_op_gpuiPKiPi:
	.zero		920


//--------------------- SYMBOLS --------------------------

	.type		.nv.reservedSmem.offset0,@object
	.size		.nv.reservedSmem.offset0,0x4
